//
// Generated by NVIDIA NVVM Compiler
//
// Compiler Build ID: CL-36424714
// Cuda compilation tools, release 13.0, V13.0.88
// Based on NVVM 20.0.0
//

.version 9.0
.target sm_100
.address_size 64

	// .globl	ts_stockham_radix4_fp16_f32

.visible .entry ts_stockham_radix4_fp16_f32(
	.param .u64 .ptr .align 1 ts_stockham_radix4_fp16_f32_param_0,
	.param .u64 .ptr .align 1 ts_stockham_radix4_fp16_f32_param_1,
	.param .u32 ts_stockham_radix4_fp16_f32_param_2,
	.param .u32 ts_stockham_radix4_fp16_f32_param_3
)
{
	.reg .pred 	%p<2>;
	.reg .b32 	%r<10>;
	.reg .b32 	%f<25>;
	.reg .b64 	%rd<15>;

	ld.param.u64 	%rd1, [ts_stockham_radix4_fp16_f32_param_0];
	ld.param.u64 	%rd2, [ts_stockham_radix4_fp16_f32_param_1];
	ld.param.u32 	%r3, [ts_stockham_radix4_fp16_f32_param_2];
	ld.param.u32 	%r2, [ts_stockham_radix4_fp16_f32_param_3];
	mov.u32 	%r4, %ctaid.x;
	mov.u32 	%r5, %ntid.x;
	mov.u32 	%r6, %tid.x;
	mad.lo.s32 	%r7, %r4, %r5, %r6;
	shl.b32 	%r1, %r7, 2;
	or.b32  	%r8, %r1, 3;
	setp.ge.s32 	%p1, %r8, %r3;
	@%p1 bra 	$L__BB0_2;
	cvta.to.global.u64 	%rd3, %rd1;
	cvta.to.global.u64 	%rd4, %rd2;
	mul.lo.s32 	%r9, %r2, %r1;
	mul.wide.s32 	%rd5, %r9, 8;
	add.s64 	%rd6, %rd3, %rd5;
	ld.global.nc.v2.f32 	{%f1, %f2}, [%rd6];
	mul.wide.s32 	%rd7, %r2, 8;
	add.s64 	%rd8, %rd6, %rd7;
	ld.global.nc.v2.f32 	{%f3, %f4}, [%rd8];
	add.s64 	%rd9, %rd8, %rd7;
	ld.global.nc.v2.f32 	{%f5, %f6}, [%rd9];
	add.s64 	%rd10, %rd9, %rd7;
	ld.global.nc.v2.f32 	{%f7, %f8}, [%rd10];
	add.f32 	%f9, %f1, %f5;
	add.f32 	%f10, %f2, %f6;
	sub.f32 	%f11, %f1, %f5;
	sub.f32 	%f12, %f2, %f6;
	add.f32 	%f13, %f3, %f7;
	add.f32 	%f14, %f4, %f8;
	sub.f32 	%f15, %f4, %f8;
	sub.f32 	%f16, %f7, %f3;
	add.f32 	%f17, %f9, %f13;
	add.f32 	%f18, %f10, %f14;
	add.s64 	%rd11, %rd4, %rd5;
	st.global.v2.f32 	[%rd11], {%f17, %f18};
	add.f32 	%f19, %f11, %f15;
	add.f32 	%f20, %f12, %f16;
	add.s64 	%rd12, %rd11, %rd7;
	st.global.v2.f32 	[%rd12], {%f19, %f20};
	sub.f32 	%f21, %f9, %f13;
	sub.f32 	%f22, %f10, %f14;
	add.s64 	%rd13, %rd12, %rd7;
	st.global.v2.f32 	[%rd13], {%f21, %f22};
	sub.f32 	%f23, %f11, %f15;
	sub.f32 	%f24, %f12, %f16;
	add.s64 	%rd14, %rd13, %rd7;
	st.global.v2.f32 	[%rd14], {%f23, %f24};
$L__BB0_2:
	ret;

}


// ===== COMPILED SASS (sm_100) =====

	.target	sm_100

	.elftype	@"ET_EXEC"


//--------------------- .note.nv.tkinfo           --------------------------
	.section	.note.nv.tkinfo,"",@"SHT_NOTE"
	.sectionflags	@"SHF_NOTE_NV_TKINFO"
	.tkinfo
        /*0018*/ 	.word	0x00000002
        /*0030*/ 	.string	""
        /*0030*/ 	.string	"ptxas"
        /*0030*/ 	.string	"Cuda compilation tools, release 13.0, V13.0.88"
        /*0030*/ 	.string	"Build cuda_13.0.r13.0/compiler.36424714_0"
        /*0030*/ 	.string	"-arch sm_100 -m 64 "



//--------------------- .note.nv.cuinfo           --------------------------
	.section	.note.nv.cuinfo,"",@"SHT_NOTE"
	.sectionflags	@"SHF_NOTE_NV_CUINFO"
        /*0018*/ 	.short	0x0002
        /*001a*/ 	.short	0x0064
        /*001c*/ 	.short	0x0082
	.zero		2


//--------------------- .nv.info                  --------------------------
	.section	.nv.info,"",@"SHT_CUDA_INFO"
	.align	4


	//----- nvinfo : EIATTR_REGCOUNT
	.align		4
        /*0000*/ 	.byte	0x04, 0x2f
        /*0002*/ 	.short	(.L_1 - .L_0)
	.align		4
.L_0:
        /*0004*/ 	.word	index@(ts_stockham_radix4_fp16_f32)
        /*0008*/ 	.word	0x00000016


	//----- nvinfo : EIATTR_FRAME_SIZE
	.align		4
.L_1:
        /*000c*/ 	.byte	0x04, 0x11
        /*000e*/ 	.short	(.L_3 - .L_2)
	.align		4
.L_2:
        /*0010*/ 	.word	index@(ts_stockham_radix4_fp16_f32)
        /*0014*/ 	.word	0x00000000


	//----- nvinfo : EIATTR_MIN_STACK_SIZE
	.align		4
.L_3:
        /*0018*/ 	.byte	0x04, 0x12
        /*001a*/ 	.short	(.L_5 - .L_4)
	.align		4
.L_4:
        /*001c*/ 	.word	index@(ts_stockham_radix4_fp16_f32)
        /*0020*/ 	.word	0x00000000
.L_5:


//--------------------- .nv.compat                --------------------------
	.section	.nv.compat,"",@"SHT_CUDA_COMPAT_INFO"
	.align	4
        /*0000*/ 	.byte	0x02, 0x09, 0x00, 0x00, 0x02, 0x02, 0x01, 0x00, 0x02, 0x05, 0x05, 0x00, 0x03, 0x07, 0x01, 0x01
        /*0010*/ 	.byte	0x02, 0x03, 0x00, 0x00, 0x02, 0x06, 0x01, 0x00, 0x04, 0x0b, 0x08, 0x00, 0x09, 0x00, 0x00, 0x00
        /*0020*/ 	.byte	0x00, 0x00, 0x00, 0x00


//--------------------- .nv.info.ts_stockham_radix4_fp16_f32 --------------------------
	.section	.nv.info.ts_stockham_radix4_fp16_f32,"",@"SHT_CUDA_INFO"
	.sectionflags	@""
	.align	4


	//----- nvinfo : EIATTR_CUDA_API_VERSION
	.align		4
        /*0000*/ 	.byte	0x04, 0x37
        /*0002*/ 	.short	(.L_7 - .L_6)
.L_6:
        /*0004*/ 	.word	0x00000082


	//----- nvinfo : EIATTR_KPARAM_INFO
	.align		4
.L_7:
        /*0008*/ 	.byte	0x04, 0x17
        /*000a*/ 	.short	(.L_9 - .L_8)
.L_8:
        /*000c*/ 	.word	0x00000000
        /*0010*/ 	.short	0x0003
        /*0012*/ 	.short	0x0014
        /*0014*/ 	.byte	0x00, 0xf0, 0x11, 0x00


	//----- nvinfo : EIATTR_KPARAM_INFO
	.align		4
.L_9:
        /*0018*/ 	.byte	0x04, 0x17
        /*001a*/ 	.short	(.L_11 - .L_10)
.L_10:
        /*001c*/ 	.word	0x00000000
        /*0020*/ 	.short	0x0002
        /*0022*/ 	.short	0x0010
        /*0024*/ 	.byte	0x00, 0xf0, 0x11, 0x00


	//----- nvinfo : EIATTR_KPARAM_INFO
	.align		4
.L_11:
        /*0028*/ 	.byte	0x04, 0x17
        /*002a*/ 	.short	(.L_13 - .L_12)
.L_12:
        /*002c*/ 	.word	0x00000000
        /*0030*/ 	.short	0x0001
        /*0032*/ 	.short	0x0008
        /*0034*/ 	.byte	0x00, 0xf5, 0x21, 0x00


	//----- nvinfo : EIATTR_KPARAM_INFO
	.align		4
.L_13:
        /*0038*/ 	.byte	0x04, 0x17
        /*003a*/ 	.short	(.L_15 - .L_14)
.L_14:
        /*003c*/ 	.word	0x00000000
        /*0040*/ 	.short	0x0000
        /*0042*/ 	.short	0x0000
        /*0044*/ 	.byte	0x00, 0xf5, 0x21, 0x00


	//----- nvinfo : EIATTR_SPARSE_MMA_MASK
	.align		4
.L_15:
        /*0048*/ 	.byte	0x03, 0x50
        /*004a*/ 	.short	0x0000


	//----- nvinfo : EIATTR_MAXREG_COUNT
	.align		4
        /*004c*/ 	.byte	0x03, 0x1b
        /*004e*/ 	.short	0x00ff


	//----- nvinfo : EIATTR_MERCURY_ISA_VERSION
	.align		4
        /*0050*/ 	.byte	0x03, 0x5f
        /*0052*/ 	.short	0x0101


	//----- nvinfo : EIATTR_VRC_CTA_INIT_COUNT
	.align		4
        /*0054*/ 	.byte	0x02, 0x4a
	.zero		1
	.zero		1


	//----- nvinfo : EIATTR_EXIT_INSTR_OFFSETS
	.align		4
        /*0058*/ 	.byte	0x04, 0x1c
        /*005a*/ 	.short	(.L_17 - .L_16)


	//   ....[0]....
.L_16:
        /*005c*/ 	.word	0x00000090


	//   ....[1]....
        /*0060*/ 	.word	0x000002f0


	//----- nvinfo : EIATTR_CBANK_PARAM_SIZE
	.align		4
.L_17:
        /*0064*/ 	.byte	0x03, 0x19
        /*0066*/ 	.short	0x0018


	//----- nvinfo : EIATTR_PARAM_CBANK
	.align		4
        /*0068*/ 	.byte	0x04, 0x0a
        /*006a*/ 	.short	(.L_19 - .L_18)
	.align		4
.L_18:
        /*006c*/ 	.word	index@(.nv.constant0.ts_stockham_radix4_fp16_f32)
        /*0070*/ 	.short	0x0380
        /*0072*/ 	.short	0x0018


	//----- nvinfo : EIATTR_SW_WAR
	.align		4
.L_19:
        /*0074*/ 	.byte	0x04, 0x36
        /*0076*/ 	.short	(.L_21 - .L_20)
.L_20:
        /*0078*/ 	.word	0x00000008
.L_21:


//--------------------- .nv.callgraph             --------------------------
	.section	.nv.callgraph,"",@"SHT_CUDA_CALLGRAPH"
	.align	4
	.sectionentsize	8
	.align		4
        /*0000*/ 	.word	0x00000000
	.align		4
        /*0004*/ 	.word	0xffffffff
	.align		4
        /*0008*/ 	.word	0x00000000
	.align		4
        /*000c*/ 	.word	0xfffffffe
	.align		4
        /*0010*/ 	.word	0x00000000
	.align		4
        /*0014*/ 	.word	0xfffffffd
	.align		4
        /*0018*/ 	.word	0x00000000
	.align		4
        /*001c*/ 	.word	0xfffffffc


//--------------------- .text.ts_stockham_radix4_fp16_f32 --------------------------
	.section	.text.ts_stockham_radix4_fp16_f32,"ax",@progbits
	.align	128
        .global         ts_stockham_radix4_fp16_f32
        .type           ts_stockham_radix4_fp16_f32,@function
        .size           ts_stockham_radix4_fp16_f32,(.L_x_1 - ts_stockham_radix4_fp16_f32)
        .other          ts_stockham_radix4_fp16_f32,@"STO_CUDA_ENTRY STV_DEFAULT"
ts_stockham_radix4_fp16_f32:
.text.ts_stockham_radix4_fp16_f32:
[----:B------:R-:W-:Y:S01]  /*0000*/  LDC R1, c[0x0][0x37c] ;  /* 0x0000df00ff017b82 */ /* 0x000fe20000000800 */
[----:B------:R-:W0:Y:S07]  /*0010*/  S2R R3, SR_TID.X ;  /* 0x0000000000037919 */ /* 0x000e2e0000002100 */
[----:B------:R-:W0:Y:S01]  /*0020*/  S2UR UR4, SR_CTAID.X ;  /* 0x00000000000479c3 */ /* 0x000e220000002500 */
[----:B------:R-:W1:Y:S07]  /*0030*/  LDCU UR5, c[0x0][0x390] ;  /* 0x00007200ff0577ac */ /* 0x000e6e0008000800 */
[----:B------:R-:W0:Y:S02]  /*0040*/  LDC R0, c[0x0][0x360] ;  /* 0x0000d800ff007b82 */ /* 0x000e240000000800 */
[----:B0-----:R-:W-:-:S05]  /*0050*/  IMAD R0, R0, UR4, R3 ;  /* 0x0000000400007c24 */ /* 0x001fca000f8e0203 */
[----:B------:R-:W-:-:S04]  /*0060*/  SHF.L.U32 R3, R0, 0x2, RZ ;  /* 0x0000000200037819 */ /* 0x000fc800000006ff */
[----:B------:R-:W-:-:S04]  /*0070*/  IADD3 R0, PT, PT, R3, 0x3, RZ ;  /* 0x0000000303007810 */ /* 0x000fc80007ffe0ff */
[----:B-1----:R-:W-:-:S13]  /*0080*/  ISETP.GE.AND P0, PT, R0, UR5, PT ;  /* 0x0000000500007c0c */ /* 0x002fda000bf06270 */
[----:B------:R-:W-:Y:S05]  /*0090*/  @P0 EXIT ;  /* 0x000000000000094d */ /* 0x000fea0003800000 */
[----:B------:R-:W0:Y:S01]  /*00a0*/  LDC R0, c[0x0][0x394] ;  /* 0x0000e500ff007b82 */ /* 0x000e220000000800 */
[----:B------:R-:W1:Y:S07]  /*00b0*/  LDCU.64 UR4, c[0x0][0x358] ;  /* 0x00006b00ff0477ac */ /* 0x000e6e0008000a00 */
[----:B------:R-:W2:Y:S01]  /*00c0*/  LDC.64 R4, c[0x0][0x380] ;  /* 0x0000e000ff047b82 */ /* 0x000ea20000000a00 */
[----:B0-----:R-:W-:-:S07]  /*00d0*/  IMAD R13, R3, R0, RZ ;  /* 0x00000000030d7224 */ /* 0x001fce00078e02ff */
[----:B------:R-:W0:Y:S01]  /*00e0*/  LDC.64 R2, c[0x0][0x388] ;  /* 0x0000e200ff027b82 */ /* 0x000e220000000a00 */
[----:B--2---:R-:W-:-:S04]  /*00f0*/  IMAD.WIDE R4, R13, 0x8, R4 ;  /* 0x000000080d047825 */ /* 0x004fc800078e0204 */
[C---:B------:R-:W-:Y:S02]  /*0100*/  IMAD.WIDE R6, R0.reuse, 0x8, R4 ;  /* 0x0000000800067825 */ /* 0x040fe400078e0204 */
[----:B-1----:R-:W2:Y:S02]  /*0110*/  LDG.E.64.CONSTANT R4, desc[UR4][R4.64] ;  /* 0x0000000404047981 */ /* 0x002ea4000c1e9b00 */
[C---:B------:R-:W-:Y:S02]  /*0120*/  IMAD.WIDE R10, R0.reuse, 0x8, R6 ;  /* 0x00000008000a7825 */ /* 0x040fe400078e0206 */
[----:B------:R-:W3:Y:S02]  /*0130*/  LDG.E.64.CONSTANT R6, desc[UR4][R6.64] ;  /* 0x0000000406067981 */ /* 0x000ee4000c1e9b00 */
[----:B------:R-:W-:Y:S02]  /*0140*/  IMAD.WIDE R8, R0, 0x8, R10 ;  /* 0x0000000800087825 */ /* 0x000fe400078e020a */
[----:B------:R-:W2:Y:S04]  /*0150*/  LDG.E.64.CONSTANT R10, desc[UR4][R10.64] ;  /* 0x000000040a0a7981 */ /* 0x000ea8000c1e9b00 */
[----:B------:R-:W3:Y:S01]  /*0160*/  LDG.E.64.CONSTANT R8, desc[UR4][R8.64] ;  /* 0x0000000408087981 */ /* 0x000ee2000c1e9b00 */
[----:B0-----:R-:W-:-:S04]  /*0170*/  IMAD.WIDE R2, R13, 0x8, R2 ;  /* 0x000000080d027825 */ /* 0x001fc800078e0202 */
[C-C-:B--2---:R-:W-:Y:S01]  /*0180*/  FADD R12, R4.reuse, R10.reuse ;  /* 0x0000000a040c7221 */ /* 0x144fe20000000000 */
[----:B------:R-:W-:Y:S01]  /*0190*/  FADD R13, R4, -R10 ;  /* 0x8000000a040d7221 */ /* 0x000fe20000000000 */
[C-C-:B------:R-:W-:Y:S01]  /*01a0*/  FADD R14, R5.reuse, R11.reuse ;  /* 0x0000000b050e7221 */ /* 0x140fe20000000000 */
[----:B------:R-:W-:Y:S01]  /*01b0*/  FADD R15, R5, -R11 ;  /* 0x8000000b050f7221 */ /* 0x000fe20000000000 */
[----:B------:R-:W-:-:S04]  /*01c0*/  IMAD.WIDE R4, R0, 0x8, R2 ;  /* 0x0000000800047825 */ /* 0x000fc800078e0202 */
[C-C-:B---3--:R-:W-:Y:S01]  /*01d0*/  FADD R17, R6.reuse, R8.reuse ;  /* 0x0000000806117221 */ /* 0x148fe20000000000 */
[C-C-:B------:R-:W-:Y:S01]  /*01e0*/  FADD R16, R7.reuse, -R9.reuse ;  /* 0x8000000907107221 */ /* 0x140fe20000000000 */
[----:B------:R-:W-:Y:S01]  /*01f0*/  FADD R19, R7, R9 ;  /* 0x0000000907137221 */ /* 0x000fe20000000000 */
[----:B------:R-:W-:Y:S01]  /*0200*/  FADD R18, -R6, R8 ;  /* 0x0000000806127221 */ /* 0x000fe20000000100 */
[----:B------:R-:W-:Y:S01]  /*0210*/  FADD R6, R12, R17 ;  /* 0x000000110c067221 */ /* 0x000fe20000000000 */
[----:B------:R-:W-:-:S04]  /*0220*/  IMAD.WIDE R10, R0, 0x8, R4 ;  /* 0x00000008000a7825 */ /* 0x000fc800078e0204 */
[----:B------:R-:W-:Y:S01]  /*0230*/  FADD R8, R12, -R17 ;  /* 0x800000110c087221 */ /* 0x000fe20000000000 */
[C-C-:B------:R-:W-:Y:S01]  /*0240*/  FADD R12, R13.reuse, R16.reuse ;  /* 0x000000100d0c7221 */ /* 0x140fe20000000000 */
[----:B------:R-:W-:Y:S01]  /*0250*/  FADD R16, R13, -R16 ;  /* 0x800000100d107221 */ /* 0x000fe20000000000 */
[C-C-:B------:R-:W-:Y:S01]  /*0260*/  FADD R7, R14.reuse, R19.reuse ;  /* 0x000000130e077221 */ /* 0x140fe20000000000 */
[C-C-:B------:R-:W-:Y:S01]  /*0270*/  FADD R13, R15.reuse, R18.reuse ;  /* 0x000000120f0d7221 */ /* 0x140fe20000000000 */
[----:B------:R-:W-:Y:S01]  /*0280*/  FADD R17, R15, -R18 ;  /* 0x800000120f117221 */ /* 0x000fe20000000000 */
[----:B------:R-:W-:Y:S01]  /*0290*/  FADD R9, R14, -R19 ;  /* 0x800000130e097221 */ /* 0x000fe20000000000 */
[----:B------:R-:W-:Y:S01]  /*02a0*/  IMAD.WIDE R14, R0, 0x8, R10 ;  /* 0x00000008000e7825 */ /* 0x000fe200078e020a */
[----:B------:R-:W-:Y:S04]  /*02b0*/  STG.E.64 desc[UR4][R2.64], R6 ;  /* 0x0000000602007986 */ /* 0x000fe8000c101b04 */
[----:B------:R-:W-:Y:S04]  /*02c0*/  STG.E.64 desc[UR4][R4.64], R12 ;  /* 0x0000000c04007986 */ /* 0x000fe8000c101b04 */
[----:B------:R-:W-:Y:S04]  /*02d0*/  STG.E.64 desc[UR4][R10.64], R8 ;  /* 0x000000080a007986 */ /* 0x000fe8000c101b04 */
[----:B------:R-:W-:Y:S01]  /*02e0*/  STG.E.64 desc[UR4][R14.64], R16 ;  /* 0x000000100e007986 */ /* 0x000fe2000c101b04 */
[----:B------:R-:W-:Y:S05]  /*02f0*/  EXIT ;  /* 0x000000000000794d */ /* 0x000fea0003800000 */
.L_x_0:
[----:B------:R-:W-:-:S00]  /*0300*/  BRA `(.L_x_0) ;  /* 0xfffffffc00fc7947 */ /* 0x000fc0000383ffff */
[----:B------:R-:W-:-:S00]  /*0310*/  NOP ;  /* 0x0000000000007918 */ /* 0x000fc00000000000 */
        /* <DEDUP_REMOVED lines=14> */
.L_x_1:


//--------------------- .nv.shared.reserved.0     --------------------------
	.section	.nv.shared.reserved.0,"aw",@nobits
	.weak		__nv_reservedSMEM_offset_0_alias
	.size		__nv_reservedSMEM_offset_0_alias, 0, 64
	.other		__nv_reservedSMEM_offset_0_alias,@"STO_CUDA_RESERVED_SHARED STV_DEFAULT"
__nv_reservedSMEM_offset_0_alias:
	.zero		0
	.zero		64


//--------------------- .nv.constant0.ts_stockham_radix4_fp16_f32 --------------------------
	.section	.nv.constant0.ts_stockham_radix4_fp16_f32,"a",@progbits
	.sectionflags	@""
	.align	4
.nv.constant0.ts_stockham_radix4_fp16_f32:
	.zero		920


//--------------------- SYMBOLS --------------------------

	.type		.nv.reservedSmem.offset0,@object
	.size		.nv.reservedSmem.offset0,0x4
